//
// Generated by NVIDIA NVVM Compiler
//
// Compiler Build ID: CL-36424714
// Cuda compilation tools, release 13.0, V13.0.88
// Based on NVVM 20.0.0
//

.version 9.0
.target sm_100
.address_size 64

	// .globl	_Z21tiled_matrix_multiplyPfS_S_i
// _ZZ21tiled_matrix_multiplyPfS_S_iE4Asub has been demoted
// _ZZ21tiled_matrix_multiplyPfS_S_iE4Bsub has been demoted

.visible .entry _Z21tiled_matrix_multiplyPfS_S_i(
	.param .u64 .ptr .align 1 _Z21tiled_matrix_multiplyPfS_S_i_param_0,
	.param .u64 .ptr .align 1 _Z21tiled_matrix_multiplyPfS_S_i_param_1,
	.param .u64 .ptr .align 1 _Z21tiled_matrix_multiplyPfS_S_i_param_2,
	.param .u32 _Z21tiled_matrix_multiplyPfS_S_i_param_3
)
{
	.reg .pred 	%p<8>;
	.reg .b32 	%r<42>;
	.reg .b32 	%f<63>;
	.reg .b64 	%rd<13>;
	// demoted variable
	.shared .align 4 .b8 _ZZ21tiled_matrix_multiplyPfS_S_iE4Asub[1024];
	// demoted variable
	.shared .align 4 .b8 _ZZ21tiled_matrix_multiplyPfS_S_iE4Bsub[1024];
	ld.param.u64 	%rd4, [_Z21tiled_matrix_multiplyPfS_S_i_param_0];
	ld.param.u64 	%rd5, [_Z21tiled_matrix_multiplyPfS_S_i_param_1];
	ld.param.u64 	%rd6, [_Z21tiled_matrix_multiplyPfS_S_i_param_2];
	ld.param.u32 	%r23, [_Z21tiled_matrix_multiplyPfS_S_i_param_3];
	mov.u32 	%r37, %tid.x;
	mov.u32 	%r39, %tid.y;
	mov.u32 	%r24, %ctaid.y;
	mov.u32 	%r25, %ntid.y;
	mad.lo.s32 	%r3, %r24, %r25, %r39;
	mov.u32 	%r26, %ctaid.x;
	mov.u32 	%r27, %ntid.x;
	mad.lo.s32 	%r4, %r26, %r27, %r37;
	setp.lt.s32 	%p1, %r23, 1;
	mov.f32 	%f62, 0f00000000;
	@%p1 bra 	$L__BB0_7;
	add.s32 	%r28, %r23, 15;
	shr.u32 	%r29, %r28, 4;
	shl.b32 	%r30, %r39, 6;
	mov.u32 	%r31, _ZZ21tiled_matrix_multiplyPfS_S_iE4Asub;
	add.s32 	%r5, %r31, %r30;
	shl.b32 	%r32, %r37, 2;
	add.s32 	%r6, %r5, %r32;
	mov.u32 	%r33, _ZZ21tiled_matrix_multiplyPfS_S_iE4Bsub;
	add.s32 	%r8, %r33, %r32;
	add.s32 	%r7, %r8, %r30;
	neg.s32 	%r41, %r29;
	mad.lo.s32 	%r40, %r39, %r23, %r4;
	shl.b32 	%r11, %r23, 4;
	mad.lo.s32 	%r38, %r23, %r3, %r37;
	cvta.to.global.u64 	%rd1, %rd4;
	cvta.to.global.u64 	%rd2, %rd5;
	mov.f32 	%f62, 0f00000000;
$L__BB0_2:
	setp.ge.u32 	%p2, %r3, %r23;
	mul.wide.s32 	%rd7, %r38, 4;
	add.s64 	%rd3, %rd1, %rd7;
	setp.ge.s32 	%p3, %r37, %r23;
	mov.f32 	%f60, 0f00000000;
	or.pred  	%p4, %p2, %p3;
	@%p4 bra 	$L__BB0_4;
	ld.global.f32 	%f60, [%rd3];
$L__BB0_4:
	st.shared.f32 	[%r6], %f60;
	max.s32 	%r34, %r4, %r39;
	setp.ge.s32 	%p5, %r34, %r23;
	mov.f32 	%f61, 0f00000000;
	@%p5 bra 	$L__BB0_6;
	mul.wide.s32 	%rd8, %r40, 4;
	add.s64 	%rd9, %rd2, %rd8;
	ld.global.f32 	%f61, [%rd9];
$L__BB0_6:
	st.shared.f32 	[%r7], %f61;
	bar.sync 	0;
	ld.shared.f32 	%f12, [%r5];
	ld.shared.f32 	%f13, [%r8];
	fma.rn.f32 	%f14, %f12, %f13, %f62;
	ld.shared.f32 	%f15, [%r5+4];
	ld.shared.f32 	%f16, [%r8+64];
	fma.rn.f32 	%f17, %f15, %f16, %f14;
	ld.shared.f32 	%f18, [%r5+8];
	ld.shared.f32 	%f19, [%r8+128];
	fma.rn.f32 	%f20, %f18, %f19, %f17;
	ld.shared.f32 	%f21, [%r5+12];
	ld.shared.f32 	%f22, [%r8+192];
	fma.rn.f32 	%f23, %f21, %f22, %f20;
	ld.shared.f32 	%f24, [%r5+16];
	ld.shared.f32 	%f25, [%r8+256];
	fma.rn.f32 	%f26, %f24, %f25, %f23;
	ld.shared.f32 	%f27, [%r5+20];
	ld.shared.f32 	%f28, [%r8+320];
	fma.rn.f32 	%f29, %f27, %f28, %f26;
	ld.shared.f32 	%f30, [%r5+24];
	ld.shared.f32 	%f31, [%r8+384];
	fma.rn.f32 	%f32, %f30, %f31, %f29;
	ld.shared.f32 	%f33, [%r5+28];
	ld.shared.f32 	%f34, [%r8+448];
	fma.rn.f32 	%f35, %f33, %f34, %f32;
	ld.shared.f32 	%f36, [%r5+32];
	ld.shared.f32 	%f37, [%r8+512];
	fma.rn.f32 	%f38, %f36, %f37, %f35;
	ld.shared.f32 	%f39, [%r5+36];
	ld.shared.f32 	%f40, [%r8+576];
	fma.rn.f32 	%f41, %f39, %f40, %f38;
	ld.shared.f32 	%f42, [%r5+40];
	ld.shared.f32 	%f43, [%r8+640];
	fma.rn.f32 	%f44, %f42, %f43, %f41;
	ld.shared.f32 	%f45, [%r5+44];
	ld.shared.f32 	%f46, [%r8+704];
	fma.rn.f32 	%f47, %f45, %f46, %f44;
	ld.shared.f32 	%f48, [%r5+48];
	ld.shared.f32 	%f49, [%r8+768];
	fma.rn.f32 	%f50, %f48, %f49, %f47;
	ld.shared.f32 	%f51, [%r5+52];
	ld.shared.f32 	%f52, [%r8+832];
	fma.rn.f32 	%f53, %f51, %f52, %f50;
	ld.shared.f32 	%f54, [%r5+56];
	ld.shared.f32 	%f55, [%r8+896];
	fma.rn.f32 	%f56, %f54, %f55, %f53;
	ld.shared.f32 	%f57, [%r5+60];
	ld.shared.f32 	%f58, [%r8+960];
	fma.rn.f32 	%f62, %f57, %f58, %f56;
	bar.sync 	0;
	add.s32 	%r41, %r41, 1;
	setp.ne.s32 	%p6, %r41, 0;
	add.s32 	%r40, %r40, %r11;
	add.s32 	%r39, %r39, 16;
	add.s32 	%r38, %r38, 16;
	add.s32 	%r37, %r37, 16;
	@%p6 bra 	$L__BB0_2;
$L__BB0_7:
	max.s32 	%r35, %r3, %r4;
	setp.ge.s32 	%p7, %r35, %r23;
	@%p7 bra 	$L__BB0_9;
	mad.lo.s32 	%r36, %r23, %r3, %r4;
	cvta.to.global.u64 	%rd10, %rd6;
	mul.wide.s32 	%rd11, %r36, 4;
	add.s64 	%rd12, %rd10, %rd11;
	st.global.f32 	[%rd12], %f62;
$L__BB0_9:
	ret;

}


// ===== COMPILED SASS (sm_100) =====

	.target	sm_100

	.elftype	@"ET_EXEC"


//--------------------- .note.nv.tkinfo           --------------------------
	.section	.note.nv.tkinfo,"",@"SHT_NOTE"
	.sectionflags	@"SHF_NOTE_NV_TKINFO"
	.tkinfo
        /*0018*/ 	.word	0x00000002
        /*0030*/ 	.string	""
        /*0030*/ 	.string	"ptxas"
        /*0030*/ 	.string	"Cuda compilation tools, release 13.0, V13.0.88"
        /*0030*/ 	.string	"Build cuda_13.0.r13.0/compiler.36424714_0"
        /*0030*/ 	.string	"-arch sm_100 -m 64 "



//--------------------- .note.nv.cuinfo           --------------------------
	.section	.note.nv.cuinfo,"",@"SHT_NOTE"
	.sectionflags	@"SHF_NOTE_NV_CUINFO"
        /*0018*/ 	.short	0x0002
        /*001a*/ 	.short	0x0064
        /*001c*/ 	.short	0x0082
	.zero		2


//--------------------- .nv.info                  --------------------------
	.section	.nv.info,"",@"SHT_CUDA_INFO"
	.align	4


	//----- nvinfo : EIATTR_REGCOUNT
	.align		4
        /*0000*/ 	.byte	0x04, 0x2f
        /*0002*/ 	.short	(.L_1 - .L_0)
	.align		4
.L_0:
        /*0004*/ 	.word	index@(_Z21tiled_matrix_multiplyPfS_S_i)
        /*0008*/ 	.word	0x00000020


	//----- nvinfo : EIATTR_FRAME_SIZE
	.align		4
.L_1:
        /*000c*/ 	.byte	0x04, 0x11
        /*000e*/ 	.short	(.L_3 - .L_2)
	.align		4
.L_2:
        /*0010*/ 	.word	index@(_Z21tiled_matrix_multiplyPfS_S_i)
        /*0014*/ 	.word	0x00000000


	//----- nvinfo : EIATTR_MIN_STACK_SIZE
	.align		4
.L_3:
        /*0018*/ 	.byte	0x04, 0x12
        /*001a*/ 	.short	(.L_5 - .L_4)
	.align		4
.L_4:
        /*001c*/ 	.word	index@(_Z21tiled_matrix_multiplyPfS_S_i)
        /*0020*/ 	.word	0x00000000
.L_5:


//--------------------- .nv.compat                --------------------------
	.section	.nv.compat,"",@"SHT_CUDA_COMPAT_INFO"
	.align	4
        /*0000*/ 	.byte	0x02, 0x09, 0x00, 0x00, 0x02, 0x02, 0x01, 0x00, 0x02, 0x05, 0x05, 0x00, 0x03, 0x07, 0x01, 0x01
        /*0010*/ 	.byte	0x02, 0x03, 0x00, 0x00, 0x02, 0x06, 0x01, 0x00, 0x04, 0x0b, 0x08, 0x00, 0x09, 0x00, 0x00, 0x00
        /*0020*/ 	.byte	0x00, 0x00, 0x00, 0x00


//--------------------- .nv.info._Z21tiled_matrix_multiplyPfS_S_i --------------------------
	.section	.nv.info._Z21tiled_matrix_multiplyPfS_S_i,"",@"SHT_CUDA_INFO"
	.sectionflags	@""
	.align	4


	//----- nvinfo : EIATTR_CUDA_API_VERSION
	.align		4
        /*0000*/ 	.byte	0x04, 0x37
        /*0002*/ 	.short	(.L_7 - .L_6)
.L_6:
        /*0004*/ 	.word	0x00000082


	//----- nvinfo : EIATTR_KPARAM_INFO
	.align		4
.L_7:
        /*0008*/ 	.byte	0x04, 0x17
        /*000a*/ 	.short	(.L_9 - .L_8)
.L_8:
        /*000c*/ 	.word	0x00000000
        /*0010*/ 	.short	0x0003
        /*0012*/ 	.short	0x0018
        /*0014*/ 	.byte	0x00, 0xf0, 0x11, 0x00


	//----- nvinfo : EIATTR_KPARAM_INFO
	.align		4
.L_9:
        /*0018*/ 	.byte	0x04, 0x17
        /*001a*/ 	.short	(.L_11 - .L_10)
.L_10:
        /*001c*/ 	.word	0x00000000
        /*0020*/ 	.short	0x0002
        /*0022*/ 	.short	0x0010
        /*0024*/ 	.byte	0x00, 0xf5, 0x21, 0x00


	//----- nvinfo : EIATTR_KPARAM_INFO
	.align		4
.L_11:
        /*0028*/ 	.byte	0x04, 0x17
        /*002a*/ 	.short	(.L_13 - .L_12)
.L_12:
        /*002c*/ 	.word	0x00000000
        /*0030*/ 	.short	0x0001
        /*0032*/ 	.short	0x0008
        /*0034*/ 	.byte	0x00, 0xf5, 0x21, 0x00


	//----- nvinfo : EIATTR_KPARAM_INFO
	.align		4
.L_13:
        /*0038*/ 	.byte	0x04, 0x17
        /*003a*/ 	.short	(.L_15 - .L_14)
.L_14:
        /*003c*/ 	.word	0x00000000
        /*0040*/ 	.short	0x0000
        /*0042*/ 	.short	0x0000
        /*0044*/ 	.byte	0x00, 0xf5, 0x21, 0x00


	//----- nvinfo : EIATTR_SPARSE_MMA_MASK
	.align		4
.L_15:
        /*0048*/ 	.byte	0x03, 0x50
        /*004a*/ 	.short	0x0000


	//----- nvinfo : EIATTR_MAXREG_COUNT
	.align		4
        /*004c*/ 	.byte	0x03, 0x1b
        /*004e*/ 	.short	0x00ff


	//----- nvinfo : EIATTR_NUM_BARRIERS
	.align		4
        /*0050*/ 	.byte	0x02, 0x4c
        /*0052*/ 	.byte	0x01
	.zero		1


	//----- nvinfo : EIATTR_MERCURY_ISA_VERSION
	.align		4
        /*0054*/ 	.byte	0x03, 0x5f
        /*0056*/ 	.short	0x0101


	//----- nvinfo : EIATTR_VRC_CTA_INIT_COUNT
	.align		4
        /*0058*/ 	.byte	0x02, 0x4a
	.zero		1
	.zero		1


	//----- nvinfo : EIATTR_EXIT_INSTR_OFFSETS
	.align		4
        /*005c*/ 	.byte	0x04, 0x1c
        /*005e*/ 	.short	(.L_17 - .L_16)


	//   ....[0]....
.L_16:
        /*0060*/ 	.word	0x000005d0


	//   ....[1]....
        /*0064*/ 	.word	0x00000620


	//----- nvinfo : EIATTR_CBANK_PARAM_SIZE
	.align		4
.L_17:
        /*0068*/ 	.byte	0x03, 0x19
        /*006a*/ 	.short	0x001c


	//----- nvinfo : EIATTR_PARAM_CBANK
	.align		4
        /*006c*/ 	.byte	0x04, 0x0a
        /*006e*/ 	.short	(.L_19 - .L_18)
	.align		4
.L_18:
        /*0070*/ 	.word	index@(.nv.constant0._Z21tiled_matrix_multiplyPfS_S_i)
        /*0074*/ 	.short	0x0380
        /*0076*/ 	.short	0x001c


	//----- nvinfo : EIATTR_SW_WAR
	.align		4
.L_19:
        /*0078*/ 	.byte	0x04, 0x36
        /*007a*/ 	.short	(.L_21 - .L_20)
.L_20:
        /*007c*/ 	.word	0x00000008
.L_21:


//--------------------- .nv.callgraph             --------------------------
	.section	.nv.callgraph,"",@"SHT_CUDA_CALLGRAPH"
	.align	4
	.sectionentsize	8
	.align		4
        /*0000*/ 	.word	0x00000000
	.align		4
        /*0004*/ 	.word	0xffffffff
	.align		4
        /*0008*/ 	.word	0x00000000
	.align		4
        /*000c*/ 	.word	0xfffffffe
	.align		4
        /*0010*/ 	.word	0x00000000
	.align		4
        /*0014*/ 	.word	0xfffffffd
	.align		4
        /*0018*/ 	.word	0x00000000
	.align		4
        /*001c*/ 	.word	0xfffffffc


//--------------------- .text._Z21tiled_matrix_multiplyPfS_S_i --------------------------
	.section	.text._Z21tiled_matrix_multiplyPfS_S_i,"ax",@progbits
	.align	128
        .global         _Z21tiled_matrix_multiplyPfS_S_i
        .type           _Z21tiled_matrix_multiplyPfS_S_i,@function
        .size           _Z21tiled_matrix_multiplyPfS_S_i,(.L_x_3 - _Z21tiled_matrix_multiplyPfS_S_i)
        .other          _Z21tiled_matrix_multiplyPfS_S_i,@"STO_CUDA_ENTRY STV_DEFAULT"
_Z21tiled_matrix_multiplyPfS_S_i:
.text._Z21tiled_matrix_multiplyPfS_S_i:
[----:B------:R-:W-:Y:S01]  /*0000*/  LDC R1, c[0x0][0x37c] ;  /* 0x0000df00ff017b82 */ /* 0x000fe20000000800 */
[----:B------:R-:W0:Y:S01]  /*0010*/  LDCU UR6, c[0x0][0x398] ;  /* 0x00007300ff0677ac */ /* 0x000e220008000800 */
[----:B------:R-:W1:Y:S06]  /*0020*/  S2R R5, SR_TID.Y ;  /* 0x0000000000057919 */ /* 0x000e6c0000002200 */
[----:B------:R-:W1:Y:S01]  /*0030*/  LDC R0, c[0x0][0x364] ;  /* 0x0000d900ff007b82 */ /* 0x000e620000000800 */
[----:B------:R-:W-:Y:S01]  /*0040*/  HFMA2 R25, -RZ, RZ, 0, 0 ;  /* 0x00000000ff197431 */ /* 0x000fe200000001ff */
[----:B------:R-:W2:Y:S01]  /*0050*/  LDCU.64 UR8, c[0x0][0x358] ;  /* 0x00006b00ff0877ac */ /* 0x000ea20008000a00 */
[----:B------:R-:W3:Y:S05]  /*0060*/  S2R R7, SR_TID.X ;  /* 0x0000000000077919 */ /* 0x000eea0000002100 */
[----:B------:R-:W1:Y:S08]  /*0070*/  S2UR UR4, SR_CTAID.Y ;  /* 0x00000000000479c3 */ /* 0x000e700000002600 */
[----:B------:R-:W3:Y:S01]  /*0080*/  S2UR UR5, SR_CTAID.X ;  /* 0x00000000000579c3 */ /* 0x000ee20000002500 */
[----:B0-----:R-:W-:-:S04]  /*0090*/  MOV R4, UR6 ;  /* 0x0000000600047c02 */ /* 0x001fc80008000f00 */
[----:B------:R-:W-:-:S03]  /*00a0*/  ISETP.GE.AND P0, PT, R4, 0x1, PT ;  /* 0x000000010400780c */ /* 0x000fc60003f06270 */
[----:B------:R-:W3:Y:S01]  /*00b0*/  LDC R2, c[0x0][0x360] ;  /* 0x0000d800ff027b82 */ /* 0x000ee20000000800 */
[----:B-1----:R-:W-:Y:S02]  /*00c0*/  IMAD R3, R0, UR4, R5 ;  /* 0x0000000400037c24 */ /* 0x002fe4000f8e0205 */
[----:B---3--:R-:W-:-:S07]  /*00d0*/  IMAD R2, R2, UR5, R7 ;  /* 0x0000000502027c24 */ /* 0x008fce000f8e0207 */
[----:B--2---:R-:W-:Y:S05]  /*00e0*/  @!P0 BRA `(.L_x_0) ;  /* 0x0000000400308947 */ /* 0x004fea0003800000 */
[----:B------:R-:W0:Y:S01]  /*00f0*/  S2UR UR6, SR_CgaCtaId ;  /* 0x00000000000679c3 */ /* 0x000e220000008800 */
[----:B------:R-:W-:Y:S01]  /*0100*/  UMOV UR4, 0x400 ;  /* 0x0000040000047882 */ /* 0x000fe20000000000 */
[----:B------:R-:W-:Y:S01]  /*0110*/  IADD3 R6, PT, PT, R4, 0xf, RZ ;  /* 0x0000000f04067810 */ /* 0x000fe20007ffe0ff */
[----:B------:R-:W-:Y:S01]  /*0120*/  UIADD3 UR5, UPT, UPT, UR4, 0x400, URZ ;  /* 0x0000040004057890 */ /* 0x000fe2000fffe0ff */
[----:B------:R-:W-:Y:S01]  /*0130*/  MOV R25, RZ ;  /* 0x000000ff00197202 */ /* 0x000fe20000000f00 */
[-C--:B------:R-:W-:Y:S01]  /*0140*/  IMAD R17, R5, R4.reuse, R2 ;  /* 0x0000000405117224 */ /* 0x080fe200078e0202 */
[----:B------:R-:W-:Y:S01]  /*0150*/  SHF.R.U32.HI R19, RZ, 0x4, R6 ;  /* 0x00000004ff137819 */ /* 0x000fe20000011606 */
[----:B------:R-:W-:Y:S01]  /*0160*/  IMAD R18, R3, R4, R7 ;  /* 0x0000000403127224 */ /* 0x000fe200078e0207 */
[----:B------:R-:W1:Y:S02]  /*0170*/  LDC R0, c[0x0][0x398] ;  /* 0x0000e600ff007b82 */ /* 0x000e640000000800 */
[----:B------:R-:W-:-:S06]  /*0180*/  IADD3 R19, PT, PT, -R19, RZ, RZ ;  /* 0x000000ff13137210 */ /* 0x000fcc0007ffe1ff */
[----:B------:R-:W2:Y:S01]  /*0190*/  LDC.64 R22, c[0x0][0x380] ;  /* 0x0000e000ff167b82 */ /* 0x000ea20000000a00 */
[----:B0-----:R-:W-:Y:S02]  /*01a0*/  ULEA UR4, UR6, UR4, 0x18 ;  /* 0x0000000406047291 */ /* 0x001fe4000f8ec0ff */
[----:B------:R-:W-:-:S04]  /*01b0*/  ULEA UR5, UR6, UR5, 0x18 ;  /* 0x0000000506057291 */ /* 0x000fc8000f8ec0ff */
[----:B------:R-:W-:Y:S02]  /*01c0*/  LEA R6, R5, UR4, 0x6 ;  /* 0x0000000405067c11 */ /* 0x000fe4000f8e30ff */
[C---:B------:R-:W-:Y:S02]  /*01d0*/  LEA R16, R7.reuse, UR5, 0x2 ;  /* 0x0000000507107c11 */ /* 0x040fe4000f8e10ff */
[----:B------:R-:W-:Y:S02]  /*01e0*/  LEA R20, R7, R6, 0x2 ;  /* 0x0000000607147211 */ /* 0x000fe400078e10ff */
[----:B------:R-:W-:-:S07]  /*01f0*/  LEA R21, R5, R16, 0x6 ;  /* 0x0000001005157211 */ /* 0x000fce00078e30ff */
.L_x_1:
[----:B-1----:R-:W-:Y:S01]  /*0200*/  MOV R4, R0 ;  /* 0x0000000000047202 */ /* 0x002fe20000000f00 */
[----:B------:R-:W-:Y:S01]  /*0210*/  HFMA2 R29, -RZ, RZ, 0, 0 ;  /* 0x00000000ff1d7431 */ /* 0x000fe200000001ff */
[----:B------:R-:W-:Y:S02]  /*0220*/  VIMNMX R9, PT, PT, R2, R5, !PT ;  /* 0x0000000502097248 */ /* 0x000fe40007fe0100 */
[-C--:B------:R-:W-:Y:S02]  /*0230*/  ISETP.GE.AND P0, PT, R7, R4.reuse, PT ;  /* 0x000000040700720c */ /* 0x080fe40003f06270 */
[-C--:B------:R-:W-:Y:S01]  /*0240*/  ISETP.GE.AND P1, PT, R9, R4.reuse, PT ;  /* 0x000000040900720c */ /* 0x080fe20003f26270 */
[----:B--2---:R-:W-:Y:S01]  /*0250*/  IMAD.WIDE R8, R18, 0x4, R22 ;  /* 0x0000000412087825 */ /* 0x004fe200078e0216 */
[----:B------:R-:W-:Y:S02]  /*0260*/  ISETP.GE.U32.OR P0, PT, R3, R4, P0 ;  /* 0x000000040300720c */ /* 0x000fe40000706470 */
[----:B------:R-:W-:-:S09]  /*0270*/  MOV R24, RZ ;  /* 0x000000ff00187202 */ /* 0x000fd20000000f00 */
[----:B------:R-:W0:Y:S02]  /*0280*/  @!P1 LDC.64 R10, c[0x0][0x388] ;  /* 0x0000e200ff0a9b82 */ /* 0x000e240000000a00 */
[----:B------:R-:W2:Y:S01]  /*0290*/  @!P0 LDG.E R29, desc[UR8][R8.64] ;  /* 0x00000008081d8981 */ /* 0x000ea2000c1e1900 */
[----:B0-----:R-:W-:-:S05]  /*02a0*/  @!P1 IMAD.WIDE R10, R17, 0x4, R10 ;  /* 0x00000004110a9825 */ /* 0x001fca00078e020a */
[----:B------:R-:W3:Y:S01]  /*02b0*/  @!P1 LDG.E R24, desc[UR8][R10.64] ;  /* 0x000000080a189981 */ /* 0x000ee2000c1e1900 */
[----:B------:R-:W-:-:S04]  /*02c0*/  IADD3 R19, PT, PT, R19, 0x1, RZ ;  /* 0x0000000113137810 */ /* 0x000fc80007ffe0ff */
[----:B------:R-:W-:Y:S02]  /*02d0*/  ISETP.NE.AND P0, PT, R19, RZ, PT ;  /* 0x000000ff1300720c */ /* 0x000fe40003f05270 */
[----:B------:R-:W-:Y:S02]  /*02e0*/  IADD3 R5, PT, PT, R5, 0x10, RZ ;  /* 0x0000001005057810 */ /* 0x000fe40007ffe0ff */
[----:B------:R-:W-:Y:S02]  /*02f0*/  IADD3 R18, PT, PT, R18, 0x10, RZ ;  /* 0x0000001012127810 */ /* 0x000fe40007ffe0ff */
[----:B------:R-:W-:Y:S02]  /*0300*/  IADD3 R7, PT, PT, R7, 0x10, RZ ;  /* 0x0000001007077810 */ /* 0x000fe40007ffe0ff */
[----:B------:R-:W-:Y:S01]  /*0310*/  LEA R17, R4, R17, 0x4 ;  /* 0x0000001104117211 */ /* 0x000fe200078e20ff */
[----:B--2---:R-:W-:Y:S04]  /*0320*/  STS [R20], R29 ;  /* 0x0000001d14007388 */ /* 0x004fe80000000800 */
[----:B---3--:R-:W-:Y:S01]  /*0330*/  STS [R21], R24 ;  /* 0x0000001815007388 */ /* 0x008fe20000000800 */
[----:B------:R-:W-:Y:S06]  /*0340*/  BAR.SYNC.DEFER_BLOCKING 0x0 ;  /* 0x0000000000007b1d */ /* 0x000fec0000010000 */
[----:B------:R-:W-:Y:S04]  /*0350*/  LDS R26, [R16] ;  /* 0x00000000101a7984 */ /* 0x000fe80000000800 */
[----:B------:R-:W0:Y:S04]  /*0360*/  LDS.128 R12, [R6] ;  /* 0x00000000060c7984 */ /* 0x000e280000000c00 */
[----:B------:R-:W1:Y:S04]  /*0370*/  LDS R28, [R16+0x40] ;  /* 0x00004000101c7984 */ /* 0x000e680000000800 */
[----:B------:R-:W2:Y:S04]  /*0380*/  LDS R27, [R16+0x80] ;  /* 0x00008000101b7984 */ /* 0x000ea80000000800 */
[----:B------:R-:W-:Y:S04]  /*0390*/  LDS.128 R8, [R6+0x10] ;  /* 0x0000100006087984 */ /* 0x000fe80000000c00 */
[----:B------:R-:W-:Y:S01]  /*03a0*/  LDS R24, [R16+0x140] ;  /* 0x0001400010187984 */ /* 0x000fe20000000800 */
[----:B0-----:R-:W-:-:S03]  /*03b0*/  FFMA R26, R12, R26, R25 ;  /* 0x0000001a0c1a7223 */ /* 0x001fc60000000019 */
[----:B------:R-:W0:Y:S01]  /*03c0*/  LDS R12, [R16+0xc0] ;  /* 0x0000c000100c7984 */ /* 0x000e220000000800 */
[----:B-1----:R-:W-:-:S03]  /*03d0*/  FFMA R26, R28, R13, R26 ;  /* 0x0000000d1c1a7223 */ /* 0x002fc6000000001a */
[----:B------:R-:W1:Y:S04]  /*03e0*/  LDS R13, [R16+0x100] ;  /* 0x00010000100d7984 */ /* 0x000e680000000800 */
[----:B------:R-:W3:Y:S01]  /*03f0*/  LDS R25, [R16+0x180] ;  /* 0x0001800010197984 */ /* 0x000ee20000000800 */
[----:B--2---:R-:W-:-:S04]  /*0400*/  FFMA R27, R27, R14, R26 ;  /* 0x0000000e1b1b7223 */ /* 0x004fc8000000001a */
[----:B0-----:R-:W-:Y:S02]  /*0410*/  FFMA R15, R12, R15, R27 ;  /* 0x0000000f0c0f7223 */ /* 0x001fe4000000001b */
[----:B------:R-:W-:Y:S02]  /*0420*/  LDS R27, [R16+0x200] ;  /* 0x00020000101b7984 */ /* 0x000fe40000000800 */
[----:B-1----:R-:W-:Y:S02]  /*0430*/  FFMA R13, R8, R13, R15 ;  /* 0x0000000d080d7223 */ /* 0x002fe4000000000f */
[----:B------:R-:W0:Y:S02]  /*0440*/  LDS R8, [R16+0x1c0] ;  /* 0x0001c00010087984 */ /* 0x000e240000000800 */
[----:B------:R-:W-:Y:S02]  /*0450*/  FFMA R26, R24, R9, R13 ;  /* 0x00000009181a7223 */ /* 0x000fe4000000000d */
[----:B------:R-:W1:Y:S04]  /*0460*/  LDS.128 R12, [R6+0x20] ;  /* 0x00002000060c7984 */ /* 0x000e680000000c00 */
[----:B------:R-:W2:Y:S01]  /*0470*/  LDS R24, [R16+0x240] ;  /* 0x0002400010187984 */ /* 0x000ea20000000800 */
[----:B---3--:R-:W-:-:S03]  /*0480*/  FFMA R9, R25, R10, R26 ;  /* 0x0000000a19097223 */ /* 0x008fc6000000001a */
[----:B------:R-:W3:Y:S01]  /*0490*/  LDS R25, [R16+0x280] ;  /* 0x0002800010197984 */ /* 0x000ee20000000800 */
[----:B0-----:R-:W-:-:S04]  /*04a0*/  FFMA R9, R8, R11, R9 ;  /* 0x0000000b08097223 */ /* 0x001fc80000000009 */
[----:B-1----:R-:W-:Y:S02]  /*04b0*/  FFMA R9, R12, R27, R9 ;  /* 0x0000001b0c097223 */ /* 0x002fe40000000009 */
[----:B------:R-:W0:Y:S02]  /*04c0*/  LDS R12, [R16+0x2c0] ;  /* 0x0002c000100c7984 */ /* 0x000e240000000800 */
[----:B--2---:R-:W-:Y:S02]  /*04d0*/  FFMA R24, R24, R13, R9 ;  /* 0x0000000d18187223 */ /* 0x004fe40000000009 */
[----:B------:R-:W-:Y:S04]  /*04e0*/  LDS R13, [R16+0x300] ;  /* 0x00030000100d7984 */ /* 0x000fe80000000800 */
[----:B------:R-:W1:Y:S01]  /*04f0*/  LDS.128 R8, [R6+0x30] ;  /* 0x0000300006087984 */ /* 0x000e620000000c00 */
[----:B---3--:R-:W-:-:S03]  /*0500*/  FFMA R25, R25, R14, R24 ;  /* 0x0000000e19197223 */ /* 0x008fc60000000018 */
[----:B------:R-:W2:Y:S04]  /*0510*/  LDS R27, [R16+0x340] ;  /* 0x00034000101b7984 */ /* 0x000ea80000000800 */
[----:B------:R-:W3:Y:S04]  /*0520*/  LDS R24, [R16+0x380] ;  /* 0x0003800010187984 */ /* 0x000ee80000000800 */
[----:B------:R-:W4:Y:S01]  /*0530*/  LDS R14, [R16+0x3c0] ;  /* 0x0003c000100e7984 */ /* 0x000f220000000800 */
[----:B0-----:R-:W-:-:S04]  /*0540*/  FFMA R15, R12, R15, R25 ;  /* 0x0000000f0c0f7223 */ /* 0x001fc80000000019 */
[----:B-1----:R-:W-:-:S04]  /*0550*/  FFMA R8, R8, R13, R15 ;  /* 0x0000000d08087223 */ /* 0x002fc8000000000f */
[----:B--2---:R-:W-:-:S04]  /*0560*/  FFMA R9, R27, R9, R8 ;  /* 0x000000091b097223 */ /* 0x004fc80000000008 */
[----:B---3--:R-:W-:-:S04]  /*0570*/  FFMA R9, R24, R10, R9 ;  /* 0x0000000a18097223 */ /* 0x008fc80000000009 */
[----:B----4-:R-:W-:Y:S01]  /*0580*/  FFMA R25, R14, R11, R9 ;  /* 0x0000000b0e197223 */ /* 0x010fe20000000009 */
[----:B------:R-:W-:Y:S06]  /*0590*/  BAR.SYNC.DEFER_BLOCKING 0x0 ;  /* 0x0000000000007b1d */ /* 0x000fec0000010000 */
[----:B------:R-:W-:Y:S05]  /*05a0*/  @P0 BRA `(.L_x_1) ;  /* 0xfffffffc00140947 */ /* 0x000fea000383ffff */
.L_x_0:
[----:B------:R-:W-:-:S04]  /*05b0*/  VIMNMX R5, PT, PT, R3, R2, !PT ;  /* 0x0000000203057248 */ /* 0x000fc80007fe0100 */
[----:B------:R-:W-:-:S13]  /*05c0*/  ISETP.GE.AND P0, PT, R5, R4, PT ;  /* 0x000000040500720c */ /* 0x000fda0003f06270 */
[----:B------:R-:W-:Y:S05]  /*05d0*/  @P0 EXIT ;  /* 0x000000000000094d */ /* 0x000fea0003800000 */
[----:B------:R-:W0:Y:S01]  /*05e0*/  LDC.64 R6, c[0x0][0x390] ;  /* 0x0000e400ff067b82 */ /* 0x000e220000000a00 */
[----:B------:R-:W-:-:S04]  /*05f0*/  IMAD R3, R3, R4, R2 ;  /* 0x0000000403037224 */ /* 0x000fc800078e0202 */
[----:B0-----:R-:W-:-:S05]  /*0600*/  IMAD.WIDE R2, R3, 0x4, R6 ;  /* 0x0000000403027825 */ /* 0x001fca00078e0206 */
[----:B------:R-:W-:Y:S01]  /*0610*/  STG.E desc[UR8][R2.64], R25 ;  /* 0x0000001902007986 */ /* 0x000fe2000c101908 */
[----:B------:R-:W-:Y:S05]  /*0620*/  EXIT ;  /* 0x000000000000794d */ /* 0x000fea0003800000 */
.L_x_2:
[----:B------:R-:W-:-:S00]  /*0630*/  BRA `(.L_x_2) ;  /* 0xfffffffc00fc7947 */ /* 0x000fc0000383ffff */
[----:B------:R-:W-:-:S00]  /*0640*/  NOP ;  /* 0x0000000000007918 */ /* 0x000fc00000000000 */
        /* <DEDUP_REMOVED lines=11> */
.L_x_3:


//--------------------- .nv.shared._Z21tiled_matrix_multiplyPfS_S_i --------------------------
	.section	.nv.shared._Z21tiled_matrix_multiplyPfS_S_i,"aw",@nobits
	.sectionflags	@""
	.align	4
.nv.shared._Z21tiled_matrix_multiplyPfS_S_i:
	.zero		3072


//--------------------- .nv.shared.reserved.0     --------------------------
	.section	.nv.shared.reserved.0,"aw",@nobits
	.weak		__nv_reservedSMEM_offset_0_alias
	.size		__nv_reservedSMEM_offset_0_alias, 0, 64
	.other		__nv_reservedSMEM_offset_0_alias,@"STO_CUDA_RESERVED_SHARED STV_DEFAULT"
__nv_reservedSMEM_offset_0_alias:
	.zero		0
	.zero		64


//--------------------- .nv.constant0._Z21tiled_matrix_multiplyPfS_S_i --------------------------
	.section	.nv.constant0._Z21tiled_matrix_multiplyPfS_S_i,"a",@progbits
	.sectionflags	@""
	.align	4
.nv.constant0._Z21tiled_matrix_multiplyPfS_S_i:
	.zero		924


//--------------------- SYMBOLS --------------------------

	.type		.nv.reservedSmem.offset0,@object
	.size		.nv.reservedSmem.offset0,0x4
	.type		.nv.reservedSmem.cap,@object
	.size		.nv.reservedSmem.cap,0x4
